//
// Generated by NVIDIA NVVM Compiler
//
// Compiler Build ID: CL-36424714
// Cuda compilation tools, release 13.0, V13.0.88
// Based on NVVM 20.0.0
//

.version 9.0
.target sm_100
.address_size 64

	// .globl	_Z11matrixmul_1PfS_S_ii

.visible .entry _Z11matrixmul_1PfS_S_ii(
	.param .u64 .ptr .align 1 _Z11matrixmul_1PfS_S_ii_param_0,
	.param .u64 .ptr .align 1 _Z11matrixmul_1PfS_S_ii_param_1,
	.param .u64 .ptr .align 1 _Z11matrixmul_1PfS_S_ii_param_2,
	.param .u32 _Z11matrixmul_1PfS_S_ii_param_3,
	.param .u32 _Z11matrixmul_1PfS_S_ii_param_4
)
{
	.reg .pred 	%p<10>;
	.reg .b32 	%r<37>;
	.reg .b32 	%f<112>;
	.reg .b64 	%rd<31>;

	ld.param.u64 	%rd11, [_Z11matrixmul_1PfS_S_ii_param_0];
	ld.param.u64 	%rd12, [_Z11matrixmul_1PfS_S_ii_param_1];
	ld.param.u64 	%rd10, [_Z11matrixmul_1PfS_S_ii_param_2];
	ld.param.u32 	%r23, [_Z11matrixmul_1PfS_S_ii_param_3];
	ld.param.u32 	%r24, [_Z11matrixmul_1PfS_S_ii_param_4];
	cvta.to.global.u64 	%rd1, %rd12;
	cvta.to.global.u64 	%rd2, %rd11;
	mov.u32 	%r25, %ctaid.y;
	mov.u32 	%r26, %tid.y;
	mad.lo.s32 	%r1, %r24, %r25, %r26;
	setp.lt.s32 	%p1, %r23, 1;
	mov.f32 	%f111, 0f00000000;
	@%p1 bra 	$L__BB0_13;
	mul.lo.s32 	%r2, %r1, %r23;
	and.b32  	%r3, %r23, 15;
	setp.lt.u32 	%p2, %r23, 16;
	mov.f32 	%f111, 0f00000000;
	mov.b32 	%r33, 0;
	@%p2 bra 	$L__BB0_4;
	and.b32  	%r33, %r23, 2147483632;
	neg.s32 	%r31, %r33;
	add.s64 	%rd3, %rd2, 32;
	add.s64 	%rd29, %rd1, 32;
	mov.f32 	%f111, 0f00000000;
	mov.u32 	%r30, %r2;
$L__BB0_3:
	.pragma "nounroll";
	mul.wide.s32 	%rd13, %r30, 4;
	add.s64 	%rd14, %rd3, %rd13;
	ld.global.f32 	%f18, [%rd14+-32];
	ld.global.f32 	%f19, [%rd29+-32];
	fma.rn.f32 	%f20, %f18, %f19, %f111;
	ld.global.f32 	%f21, [%rd14+-28];
	ld.global.f32 	%f22, [%rd29+-28];
	fma.rn.f32 	%f23, %f21, %f22, %f20;
	ld.global.f32 	%f24, [%rd14+-24];
	ld.global.f32 	%f25, [%rd29+-24];
	fma.rn.f32 	%f26, %f24, %f25, %f23;
	ld.global.f32 	%f27, [%rd14+-20];
	ld.global.f32 	%f28, [%rd29+-20];
	fma.rn.f32 	%f29, %f27, %f28, %f26;
	ld.global.f32 	%f30, [%rd14+-16];
	ld.global.f32 	%f31, [%rd29+-16];
	fma.rn.f32 	%f32, %f30, %f31, %f29;
	ld.global.f32 	%f33, [%rd14+-12];
	ld.global.f32 	%f34, [%rd29+-12];
	fma.rn.f32 	%f35, %f33, %f34, %f32;
	ld.global.f32 	%f36, [%rd14+-8];
	ld.global.f32 	%f37, [%rd29+-8];
	fma.rn.f32 	%f38, %f36, %f37, %f35;
	ld.global.f32 	%f39, [%rd14+-4];
	ld.global.f32 	%f40, [%rd29+-4];
	fma.rn.f32 	%f41, %f39, %f40, %f38;
	ld.global.f32 	%f42, [%rd14];
	ld.global.f32 	%f43, [%rd29];
	fma.rn.f32 	%f44, %f42, %f43, %f41;
	ld.global.f32 	%f45, [%rd14+4];
	ld.global.f32 	%f46, [%rd29+4];
	fma.rn.f32 	%f47, %f45, %f46, %f44;
	ld.global.f32 	%f48, [%rd14+8];
	ld.global.f32 	%f49, [%rd29+8];
	fma.rn.f32 	%f50, %f48, %f49, %f47;
	ld.global.f32 	%f51, [%rd14+12];
	ld.global.f32 	%f52, [%rd29+12];
	fma.rn.f32 	%f53, %f51, %f52, %f50;
	ld.global.f32 	%f54, [%rd14+16];
	ld.global.f32 	%f55, [%rd29+16];
	fma.rn.f32 	%f56, %f54, %f55, %f53;
	ld.global.f32 	%f57, [%rd14+20];
	ld.global.f32 	%f58, [%rd29+20];
	fma.rn.f32 	%f59, %f57, %f58, %f56;
	ld.global.f32 	%f60, [%rd14+24];
	ld.global.f32 	%f61, [%rd29+24];
	fma.rn.f32 	%f62, %f60, %f61, %f59;
	ld.global.f32 	%f63, [%rd14+28];
	ld.global.f32 	%f64, [%rd29+28];
	fma.rn.f32 	%f111, %f63, %f64, %f62;
	add.s32 	%r31, %r31, 16;
	add.s32 	%r30, %r30, 16;
	add.s64 	%rd29, %rd29, 64;
	setp.ne.s32 	%p3, %r31, 0;
	@%p3 bra 	$L__BB0_3;
$L__BB0_4:
	setp.eq.s32 	%p4, %r3, 0;
	@%p4 bra 	$L__BB0_13;
	and.b32  	%r11, %r23, 7;
	setp.lt.u32 	%p5, %r3, 8;
	@%p5 bra 	$L__BB0_7;
	add.s32 	%r28, %r33, %r2;
	mul.wide.s32 	%rd15, %r28, 4;
	add.s64 	%rd16, %rd2, %rd15;
	ld.global.f32 	%f66, [%rd16];
	mul.wide.u32 	%rd17, %r33, 4;
	add.s64 	%rd18, %rd1, %rd17;
	ld.global.f32 	%f67, [%rd18];
	fma.rn.f32 	%f68, %f66, %f67, %f111;
	ld.global.f32 	%f69, [%rd16+4];
	ld.global.f32 	%f70, [%rd18+4];
	fma.rn.f32 	%f71, %f69, %f70, %f68;
	ld.global.f32 	%f72, [%rd16+8];
	ld.global.f32 	%f73, [%rd18+8];
	fma.rn.f32 	%f74, %f72, %f73, %f71;
	ld.global.f32 	%f75, [%rd16+12];
	ld.global.f32 	%f76, [%rd18+12];
	fma.rn.f32 	%f77, %f75, %f76, %f74;
	ld.global.f32 	%f78, [%rd16+16];
	ld.global.f32 	%f79, [%rd18+16];
	fma.rn.f32 	%f80, %f78, %f79, %f77;
	ld.global.f32 	%f81, [%rd16+20];
	ld.global.f32 	%f82, [%rd18+20];
	fma.rn.f32 	%f83, %f81, %f82, %f80;
	ld.global.f32 	%f84, [%rd16+24];
	ld.global.f32 	%f85, [%rd18+24];
	fma.rn.f32 	%f86, %f84, %f85, %f83;
	ld.global.f32 	%f87, [%rd16+28];
	ld.global.f32 	%f88, [%rd18+28];
	fma.rn.f32 	%f111, %f87, %f88, %f86;
	add.s32 	%r33, %r33, 8;
$L__BB0_7:
	setp.eq.s32 	%p6, %r11, 0;
	@%p6 bra 	$L__BB0_13;
	and.b32  	%r14, %r23, 3;
	setp.lt.u32 	%p7, %r11, 4;
	@%p7 bra 	$L__BB0_10;
	add.s32 	%r29, %r33, %r2;
	mul.wide.s32 	%rd19, %r29, 4;
	add.s64 	%rd20, %rd2, %rd19;
	ld.global.f32 	%f90, [%rd20];
	mul.wide.u32 	%rd21, %r33, 4;
	add.s64 	%rd22, %rd1, %rd21;
	ld.global.f32 	%f91, [%rd22];
	fma.rn.f32 	%f92, %f90, %f91, %f111;
	ld.global.f32 	%f93, [%rd20+4];
	ld.global.f32 	%f94, [%rd22+4];
	fma.rn.f32 	%f95, %f93, %f94, %f92;
	ld.global.f32 	%f96, [%rd20+8];
	ld.global.f32 	%f97, [%rd22+8];
	fma.rn.f32 	%f98, %f96, %f97, %f95;
	ld.global.f32 	%f99, [%rd20+12];
	ld.global.f32 	%f100, [%rd22+12];
	fma.rn.f32 	%f111, %f99, %f100, %f98;
	add.s32 	%r33, %r33, 4;
$L__BB0_10:
	setp.eq.s32 	%p8, %r14, 0;
	@%p8 bra 	$L__BB0_13;
	mul.wide.u32 	%rd23, %r33, 4;
	add.s64 	%rd30, %rd1, %rd23;
	add.s32 	%r36, %r33, %r2;
	neg.s32 	%r35, %r14;
$L__BB0_12:
	.pragma "nounroll";
	mul.wide.s32 	%rd24, %r36, 4;
	add.s64 	%rd25, %rd2, %rd24;
	ld.global.f32 	%f101, [%rd25];
	ld.global.f32 	%f102, [%rd30];
	fma.rn.f32 	%f111, %f101, %f102, %f111;
	add.s64 	%rd30, %rd30, 4;
	add.s32 	%r36, %r36, 1;
	add.s32 	%r35, %r35, 1;
	setp.ne.s32 	%p9, %r35, 0;
	@%p9 bra 	$L__BB0_12;
$L__BB0_13:
	cvta.to.global.u64 	%rd26, %rd10;
	mul.wide.s32 	%rd27, %r1, 4;
	add.s64 	%rd28, %rd26, %rd27;
	st.global.f32 	[%rd28], %f111;
	ret;

}


// ===== COMPILED SASS (sm_100) =====

	.target	sm_100

	.elftype	@"ET_EXEC"


//--------------------- .note.nv.tkinfo           --------------------------
	.section	.note.nv.tkinfo,"",@"SHT_NOTE"
	.sectionflags	@"SHF_NOTE_NV_TKINFO"
	.tkinfo
        /*0018*/ 	.word	0x00000002
        /*0030*/ 	.string	""
        /*0030*/ 	.string	"ptxas"
        /*0030*/ 	.string	"Cuda compilation tools, release 13.0, V13.0.88"
        /*0030*/ 	.string	"Build cuda_13.0.r13.0/compiler.36424714_0"
        /*0030*/ 	.string	"-arch sm_100 -m 64 "



//--------------------- .note.nv.cuinfo           --------------------------
	.section	.note.nv.cuinfo,"",@"SHT_NOTE"
	.sectionflags	@"SHF_NOTE_NV_CUINFO"
        /*0018*/ 	.short	0x0002
        /*001a*/ 	.short	0x0064
        /*001c*/ 	.short	0x0082
	.zero		2


//--------------------- .nv.info                  --------------------------
	.section	.nv.info,"",@"SHT_CUDA_INFO"
	.align	4


	//----- nvinfo : EIATTR_REGCOUNT
	.align		4
        /*0000*/ 	.byte	0x04, 0x2f
        /*0002*/ 	.short	(.L_1 - .L_0)
	.align		4
.L_0:
        /*0004*/ 	.word	index@(_Z11matrixmul_1PfS_S_ii)
        /*0008*/ 	.word	0x0000001f


	//----- nvinfo : EIATTR_FRAME_SIZE
	.align		4
.L_1:
        /*000c*/ 	.byte	0x04, 0x11
        /*000e*/ 	.short	(.L_3 - .L_2)
	.align		4
.L_2:
        /*0010*/ 	.word	index@(_Z11matrixmul_1PfS_S_ii)
        /*0014*/ 	.word	0x00000000


	//----- nvinfo : EIATTR_MIN_STACK_SIZE
	.align		4
.L_3:
        /*0018*/ 	.byte	0x04, 0x12
        /*001a*/ 	.short	(.L_5 - .L_4)
	.align		4
.L_4:
        /*001c*/ 	.word	index@(_Z11matrixmul_1PfS_S_ii)
        /*0020*/ 	.word	0x00000000
.L_5:


//--------------------- .nv.compat                --------------------------
	.section	.nv.compat,"",@"SHT_CUDA_COMPAT_INFO"
	.align	4
        /*0000*/ 	.byte	0x02, 0x09, 0x00, 0x00, 0x02, 0x02, 0x01, 0x00, 0x02, 0x05, 0x05, 0x00, 0x03, 0x07, 0x01, 0x01
        /*0010*/ 	.byte	0x02, 0x03, 0x00, 0x00, 0x02, 0x06, 0x01, 0x00, 0x04, 0x0b, 0x08, 0x00, 0x09, 0x00, 0x00, 0x00
        /*0020*/ 	.byte	0x00, 0x00, 0x00, 0x00


//--------------------- .nv.info._Z11matrixmul_1PfS_S_ii --------------------------
	.section	.nv.info._Z11matrixmul_1PfS_S_ii,"",@"SHT_CUDA_INFO"
	.sectionflags	@""
	.align	4


	//----- nvinfo : EIATTR_CUDA_API_VERSION
	.align		4
        /*0000*/ 	.byte	0x04, 0x37
        /*0002*/ 	.short	(.L_7 - .L_6)
.L_6:
        /*0004*/ 	.word	0x00000082


	//----- nvinfo : EIATTR_KPARAM_INFO
	.align		4
.L_7:
        /*0008*/ 	.byte	0x04, 0x17
        /*000a*/ 	.short	(.L_9 - .L_8)
.L_8:
        /*000c*/ 	.word	0x00000000
        /*0010*/ 	.short	0x0004
        /*0012*/ 	.short	0x001c
        /*0014*/ 	.byte	0x00, 0xf0, 0x11, 0x00


	//----- nvinfo : EIATTR_KPARAM_INFO
	.align		4
.L_9:
        /*0018*/ 	.byte	0x04, 0x17
        /*001a*/ 	.short	(.L_11 - .L_10)
.L_10:
        /*001c*/ 	.word	0x00000000
        /*0020*/ 	.short	0x0003
        /*0022*/ 	.short	0x0018
        /*0024*/ 	.byte	0x00, 0xf0, 0x11, 0x00


	//----- nvinfo : EIATTR_KPARAM_INFO
	.align		4
.L_11:
        /*0028*/ 	.byte	0x04, 0x17
        /*002a*/ 	.short	(.L_13 - .L_12)
.L_12:
        /*002c*/ 	.word	0x00000000
        /*0030*/ 	.short	0x0002
        /*0032*/ 	.short	0x0010
        /*0034*/ 	.byte	0x00, 0xf5, 0x21, 0x00


	//----- nvinfo : EIATTR_KPARAM_INFO
	.align		4
.L_13:
        /*0038*/ 	.byte	0x04, 0x17
        /*003a*/ 	.short	(.L_15 - .L_14)
.L_14:
        /*003c*/ 	.word	0x00000000
        /*0040*/ 	.short	0x0001
        /*0042*/ 	.short	0x0008
        /*0044*/ 	.byte	0x00, 0xf5, 0x21, 0x00


	//----- nvinfo : EIATTR_KPARAM_INFO
	.align		4
.L_15:
        /*0048*/ 	.byte	0x04, 0x17
        /*004a*/ 	.short	(.L_17 - .L_16)
.L_16:
        /*004c*/ 	.word	0x00000000
        /*0050*/ 	.short	0x0000
        /*0052*/ 	.short	0x0000
        /*0054*/ 	.byte	0x00, 0xf5, 0x21, 0x00


	//----- nvinfo : EIATTR_SPARSE_MMA_MASK
	.align		4
.L_17:
        /*0058*/ 	.byte	0x03, 0x50
        /*005a*/ 	.short	0x0000


	//----- nvinfo : EIATTR_MAXREG_COUNT
	.align		4
        /*005c*/ 	.byte	0x03, 0x1b
        /*005e*/ 	.short	0x00ff


	//----- nvinfo : EIATTR_MERCURY_ISA_VERSION
	.align		4
        /*0060*/ 	.byte	0x03, 0x5f
        /*0062*/ 	.short	0x0101


	//----- nvinfo : EIATTR_VRC_CTA_INIT_COUNT
	.align		4
        /*0064*/ 	.byte	0x02, 0x4a
	.zero		1
	.zero		1


	//----- nvinfo : EIATTR_EXIT_INSTR_OFFSETS
	.align		4
        /*0068*/ 	.byte	0x04, 0x1c
        /*006a*/ 	.short	(.L_19 - .L_18)


	//   ....[0]....
.L_18:
        /*006c*/ 	.word	0x00000a30


	//----- nvinfo : EIATTR_CBANK_PARAM_SIZE
	.align		4
.L_19:
        /*0070*/ 	.byte	0x03, 0x19
        /*0072*/ 	.short	0x0020


	//----- nvinfo : EIATTR_PARAM_CBANK
	.align		4
        /*0074*/ 	.byte	0x04, 0x0a
        /*0076*/ 	.short	(.L_21 - .L_20)
	.align		4
.L_20:
        /*0078*/ 	.word	index@(.nv.constant0._Z11matrixmul_1PfS_S_ii)
        /*007c*/ 	.short	0x0380
        /*007e*/ 	.short	0x0020


	//----- nvinfo : EIATTR_SW_WAR
	.align		4
.L_21:
        /*0080*/ 	.byte	0x04, 0x36
        /*0082*/ 	.short	(.L_23 - .L_22)
.L_22:
        /*0084*/ 	.word	0x00000008
.L_23:


//--------------------- .nv.callgraph             --------------------------
	.section	.nv.callgraph,"",@"SHT_CUDA_CALLGRAPH"
	.align	4
	.sectionentsize	8
	.align		4
        /*0000*/ 	.word	0x00000000
	.align		4
        /*0004*/ 	.word	0xffffffff
	.align		4
        /*0008*/ 	.word	0x00000000
	.align		4
        /*000c*/ 	.word	0xfffffffe
	.align		4
        /*0010*/ 	.word	0x00000000
	.align		4
        /*0014*/ 	.word	0xfffffffd
	.align		4
        /*0018*/ 	.word	0x00000000
	.align		4
        /*001c*/ 	.word	0xfffffffc


//--------------------- .text._Z11matrixmul_1PfS_S_ii --------------------------
	.section	.text._Z11matrixmul_1PfS_S_ii,"ax",@progbits
	.align	128
        .global         _Z11matrixmul_1PfS_S_ii
        .type           _Z11matrixmul_1PfS_S_ii,@function
        .size           _Z11matrixmul_1PfS_S_ii,(.L_x_7 - _Z11matrixmul_1PfS_S_ii)
        .other          _Z11matrixmul_1PfS_S_ii,@"STO_CUDA_ENTRY STV_DEFAULT"
_Z11matrixmul_1PfS_S_ii:
.text._Z11matrixmul_1PfS_S_ii:
[----:B------:R-:W-:Y:S08]  /*0000*/  LDC R1, c[0x0][0x37c] ;  /* 0x0000df00ff017b82 */ /* 0x000ff00000000800 */
[----:B------:R-:W0:Y:S01]  /*0010*/  LDC.64 R2, c[0x0][0x398] ;  /* 0x0000e600ff027b82 */ /* 0x000e220000000a00 */
[----:B------:R-:W1:Y:S01]  /*0020*/  S2R R0, SR_TID.Y ;  /* 0x0000000000007919 */ /* 0x000e620000002200 */
[----:B------:R-:W2:Y:S01]  /*0030*/  LDCU.64 UR12, c[0x0][0x358] ;  /* 0x00006b00ff0c77ac */ /* 0x000ea20008000a00 */
[----:B------:R-:W-:-:S05]  /*0040*/  HFMA2 R11, -RZ, RZ, 0, 0 ;  /* 0x00000000ff0b7431 */ /* 0x000fca00000001ff */
[----:B------:R-:W1:Y:S01]  /*0050*/  S2UR UR4, SR_CTAID.Y ;  /* 0x00000000000479c3 */ /* 0x000e620000002600 */
[----:B0-----:R-:W-:Y:S01]  /*0060*/  ISETP.GE.AND P0, PT, R2, 0x1, PT ;  /* 0x000000010200780c */ /* 0x001fe20003f06270 */
[----:B-1----:R-:W-:-:S12]  /*0070*/  IMAD R3, R3, UR4, R0 ;  /* 0x0000000403037c24 */ /* 0x002fd8000f8e0200 */
[----:B--2---:R-:W-:Y:S05]  /*0080*/  @!P0 BRA `(.L_x_0) ;  /* 0x00000008005c8947 */ /* 0x004fea0003800000 */
[C---:B------:R-:W-:Y:S01]  /*0090*/  ISETP.GE.U32.AND P1, PT, R2.reuse, 0x10, PT ;  /* 0x000000100200780c */ /* 0x040fe20003f26070 */
[----:B------:R-:W-:Y:S01]  /*00a0*/  IMAD R8, R3, R2, RZ ;  /* 0x0000000203087224 */ /* 0x000fe200078e02ff */
[----:B------:R-:W-:Y:S02]  /*00b0*/  LOP3.LUT R23, R2, 0xf, RZ, 0xc0, !PT ;  /* 0x0000000f02177812 */ /* 0x000fe400078ec0ff */
[----:B------:R-:W-:Y:S02]  /*00c0*/  MOV R11, RZ ;  /* 0x000000ff000b7202 */ /* 0x000fe40000000f00 */
[----:B------:R-:W-:Y:S02]  /*00d0*/  ISETP.NE.AND P0, PT, R23, RZ, PT ;  /* 0x000000ff1700720c */ /* 0x000fe40003f05270 */
[----:B------:R-:W-:-:S05]  /*00e0*/  MOV R9, RZ ;  /* 0x000000ff00097202 */ /* 0x000fca0000000f00 */
[----:B------:R-:W-:Y:S06]  /*00f0*/  @!P1 BRA `(.L_x_1) ;  /* 0x0000000400109947 */ /* 0x000fec0003800000 */
[----:B------:R-:W0:Y:S01]  /*0100*/  LDCU.128 UR8, c[0x0][0x380] ;  /* 0x00007000ff0877ac */ /* 0x000e220008000c00 */
[----:B------:R-:W-:Y:S02]  /*0110*/  LOP3.LUT R9, R2, 0x7ffffff0, RZ, 0xc0, !PT ;  /* 0x7ffffff002097812 */ /* 0x000fe400078ec0ff */
[----:B------:R-:W-:Y:S02]  /*0120*/  MOV R11, RZ ;  /* 0x000000ff000b7202 */ /* 0x000fe40000000f00 */
[----:B------:R-:W-:Y:S02]  /*0130*/  MOV R0, R8 ;  /* 0x0000000800007202 */ /* 0x000fe40000000f00 */
[----:B------:R-:W-:Y:S01]  /*0140*/  IADD3 R10, PT, PT, -R9, RZ, RZ ;  /* 0x000000ff090a7210 */ /* 0x000fe20007ffe1ff */
[----:B0-----:R-:W-:Y:S02]  /*0150*/  UIADD3 UR4, UP1, UPT, UR10, 0x20, URZ ;  /* 0x000000200a047890 */ /* 0x001fe4000ff3e0ff */
[----:B------:R-:W-:-:S02]  /*0160*/  UIADD3 UR6, UP0, UPT, UR8, 0x20, URZ ;  /* 0x0000002008067890 */ /* 0x000fc4000ff1e0ff */
[----:B------:R-:W-:Y:S02]  /*0170*/  UIADD3.X UR5, UPT, UPT, URZ, UR11, URZ, UP1, !UPT ;  /* 0x0000000bff057290 */ /* 0x000fe40008ffe4ff */
[----:B------:R-:W-:Y:S01]  /*0180*/  MOV R4, UR4 ;  /* 0x0000000400047c02 */ /* 0x000fe20008000f00 */
[----:B------:R-:W-:-:S03]  /*0190*/  UIADD3.X UR7, UPT, UPT, URZ, UR9, URZ, UP0, !UPT ;  /* 0x00000009ff077290 */ /* 0x000fc600087fe4ff */
[----:B------:R-:W-:-:S09]  /*01a0*/  MOV R5, UR5 ;  /* 0x0000000500057c02 */ /* 0x000fd20008000f00 */
.L_x_2:
[----:B------:R-:W-:Y:S01]  /*01b0*/  MOV R6, UR6 ;  /* 0x0000000600067c02 */ /* 0x000fe20008000f00 */
[----:B------:R-:W2:Y:S01]  /*01c0*/  LDG.E R13, desc[UR12][R4.64+-0x20] ;  /* 0xffffe00c040d7981 */ /* 0x000ea2000c1e1900 */
[----:B------:R-:W-:-:S03]  /*01d0*/  MOV R7, UR7 ;  /* 0x0000000700077c02 */ /* 0x000fc60008000f00 */
[----:B------:R-:W3:Y:S01]  /*01e0*/  LDG.E R26, desc[UR12][R4.64+-0x1c] ;  /* 0xffffe40c041a7981 */ /* 0x000ee2000c1e1900 */
[----:B------:R-:W-:-:S03]  /*01f0*/  IMAD.WIDE R6, R0, 0x4, R6 ;  /* 0x0000000400067825 */ /* 0x000fc600078e0206 */
[----:B------:R-:W4:Y:S04]  /*0200*/  LDG.E R18, desc[UR12][R4.64+-0x18] ;  /* 0xffffe80c04127981 */ /* 0x000f28000c1e1900 */
[----:B------:R-:W2:Y:S04]  /*0210*/  LDG.E R12, desc[UR12][R6.64+-0x20] ;  /* 0xffffe00c060c7981 */ /* 0x000ea8000c1e1900 */
[----:B------:R-:W3:Y:S04]  /*0220*/  LDG.E R25, desc[UR12][R6.64+-0x1c] ;  /* 0xffffe40c06197981 */ /* 0x000ee8000c1e1900 */
[----:B------:R-:W4:Y:S04]  /*0230*/  LDG.E R17, desc[UR12][R6.64+-0x18] ;  /* 0xffffe80c06117981 */ /* 0x000f28000c1e1900 */
[----:B------:R-:W5:Y:S04]  /*0240*/  LDG.E R19, desc[UR12][R4.64+-0x14] ;  /* 0xffffec0c04137981 */ /* 0x000f68000c1e1900 */
[----:B------:R-:W5:Y:S04]  /*0250*/  LDG.E R20, desc[UR12][R6.64+-0x14] ;  /* 0xffffec0c06147981 */ /* 0x000f68000c1e1900 */
[----:B------:R-:W5:Y:S04]  /*0260*/  LDG.E R21, desc[UR12][R4.64+-0x10] ;  /* 0xfffff00c04157981 */ /* 0x000f68000c1e1900 */
[----:B------:R-:W5:Y:S04]  /*0270*/  LDG.E R22, desc[UR12][R6.64+-0x10] ;  /* 0xfffff00c06167981 */ /* 0x000f68000c1e1900 */
[----:B------:R-:W5:Y:S04]  /*0280*/  LDG.E R15, desc[UR12][R4.64+-0xc] ;  /* 0xfffff40c040f7981 */ /* 0x000f68000c1e1900 */
[----:B------:R-:W5:Y:S04]  /*0290*/  LDG.E R16, desc[UR12][R6.64+-0xc] ;  /* 0xfffff40c06107981 */ /* 0x000f68000c1e1900 */
[----:B------:R-:W5:Y:S04]  /*02a0*/  LDG.E R14, desc[UR12][R6.64+-0x4] ;  /* 0xfffffc0c060e7981 */ /* 0x000f68000c1e1900 */
[----:B------:R-:W5:Y:S01]  /*02b0*/  LDG.E R27, desc[UR12][R4.64+0x1c] ;  /* 0x00001c0c041b7981 */ /* 0x000f62000c1e1900 */
[----:B--2---:R-:W-:-:S03]  /*02c0*/  FFMA R24, R12, R13, R11 ;  /* 0x0000000d0c187223 */ /* 0x004fc6000000000b */
[----:B------:R-:W2:Y:S04]  /*02d0*/  LDG.E R11, desc[UR12][R4.64+-0x8] ;  /* 0xfffff80c040b7981 */ /* 0x000ea8000c1e1900 */
[----:B------:R-:W2:Y:S04]  /*02e0*/  LDG.E R12, desc[UR12][R6.64+-0x8] ;  /* 0xfffff80c060c7981 */ /* 0x000ea8000c1e1900 */
[----:B------:R-:W2:Y:S01]  /*02f0*/  LDG.E R13, desc[UR12][R4.64+-0x4] ;  /* 0xfffffc0c040d7981 */ /* 0x000ea2000c1e1900 */
[----:B---3--:R-:W-:-:S03]  /*0300*/  FFMA R24, R25, R26, R24 ;  /* 0x0000001a19187223 */ /* 0x008fc60000000018 */
[----:B------:R-:W3:Y:S01]  /*0310*/  LDG.E R26, desc[UR12][R6.64+0x1c] ;  /* 0x00001c0c061a7981 */ /* 0x000ee2000c1e1900 */
[----:B----4-:R-:W-:-:S03]  /*0320*/  FFMA R25, R17, R18, R24 ;  /* 0x0000001211197223 */ /* 0x010fc60000000018 */
[----:B------:R-:W4:Y:S01]  /*0330*/  LDG.E R18, desc[UR12][R4.64] ;  /* 0x0000000c04127981 */ /* 0x000f22000c1e1900 */
[----:B-----5:R-:W-:-:S03]  /*0340*/  FFMA R25, R20, R19, R25 ;  /* 0x0000001314197223 */ /* 0x020fc60000000019 */
[----:B------:R-:W4:Y:S01]  /*0350*/  LDG.E R17, desc[UR12][R6.64] ;  /* 0x0000000c06117981 */ /* 0x000f22000c1e1900 */
[----:B------:R-:W-:-:S03]  /*0360*/  FFMA R25, R22, R21, R25 ;  /* 0x0000001516197223 */ /* 0x000fc60000000019 */
[----:B------:R-:W5:Y:S04]  /*0370*/  LDG.E R20, desc[UR12][R4.64+0x4] ;  /* 0x0000040c04147981 */ /* 0x000f68000c1e1900 */
[----:B------:R-:W5:Y:S01]  /*0380*/  LDG.E R19, desc[UR12][R6.64+0x4] ;  /* 0x0000040c06137981 */ /* 0x000f62000c1e1900 */
[----:B------:R-:W-:-:S03]  /*0390*/  FFMA R25, R16, R15, R25 ;  /* 0x0000000f10197223 */ /* 0x000fc60000000019 */
[----:B------:R-:W3:Y:S04]  /*03a0*/  LDG.E R22, desc[UR12][R4.64+0x8] ;  /* 0x0000080c04167981 */ /* 0x000ee8000c1e1900 */
[----:B------:R-:W3:Y:S04]  /*03b0*/  LDG.E R21, desc[UR12][R6.64+0x8] ;  /* 0x0000080c06157981 */ /* 0x000ee8000c1e1900 */
[----:B------:R-:W3:Y:S04]  /*03c0*/  LDG.E R16, desc[UR12][R4.64+0xc] ;  /* 0x00000c0c04107981 */ /* 0x000ee8000c1e1900 */
[----:B------:R-:W3:Y:S04]  /*03d0*/  LDG.E R15, desc[UR12][R6.64+0xc] ;  /* 0x00000c0c060f7981 */ /* 0x000ee8000c1e1900 */
[----:B------:R-:W3:Y:S01]  /*03e0*/  LDG.E R24, desc[UR12][R6.64+0x14] ;  /* 0x0000140c06187981 */ /* 0x000ee2000c1e1900 */
[----:B--2---:R-:W-:-:S03]  /*03f0*/  FFMA R25, R12, R11, R25 ;  /* 0x0000000b0c197223 */ /* 0x004fc60000000019 */
[----:B------:R-:W2:Y:S04]  /*0400*/  LDG.E R11, desc[UR12][R4.64+0x10] ;  /* 0x0000100c040b7981 */ /* 0x000ea8000c1e1900 */
[----:B------:R-:W2:Y:S01]  /*0410*/  LDG.E R12, desc[UR12][R6.64+0x10] ;  /* 0x0000100c060c7981 */ /* 0x000ea2000c1e1900 */
[----:B------:R-:W-:-:S03]  /*0420*/  FFMA R28, R14, R13, R25 ;  /* 0x0000000d0e1c7223 */ /* 0x000fc60000000019 */
[----:B------:R-:W2:Y:S04]  /*0430*/  LDG.E R25, desc[UR12][R4.64+0x14] ;  /* 0x0000140c04197981 */ /* 0x000ea8000c1e1900 */
[----:B------:R0:W2:Y:S04]  /*0440*/  LDG.E R13, desc[UR12][R4.64+0x18] ;  /* 0x0000180c040d7981 */ /* 0x0000a8000c1e1900 */
[----:B------:R-:W2:Y:S01]  /*0450*/  LDG.E R14, desc[UR12][R6.64+0x18] ;  /* 0x0000180c060e7981 */ /* 0x000ea2000c1e1900 */
[----:B----4-:R-:W-:-:S04]  /*0460*/  FFMA R18, R17, R18, R28 ;  /* 0x0000001211127223 */ /* 0x010fc8000000001c */
[----:B-----5:R-:W-:Y:S01]  /*0470*/  FFMA R18, R19, R20, R18 ;  /* 0x0000001413127223 */ /* 0x020fe20000000012 */
[----:B------:R-:W-:-:S03]  /*0480*/  IADD3 R10, PT, PT, R10, 0x10, RZ ;  /* 0x000000100a0a7810 */ /* 0x000fc60007ffe0ff */
[----:B---3--:R-:W-:Y:S01]  /*0490*/  FFMA R18, R21, R22, R18 ;  /* 0x0000001615127223 */ /* 0x008fe20000000012 */
[----:B------:R-:W-:-:S03]  /*04a0*/  ISETP.NE.AND P1, PT, R10, RZ, PT ;  /* 0x000000ff0a00720c */ /* 0x000fc60003f25270 */
[----:B------:R-:W-:Y:S01]  /*04b0*/  FFMA R15, R15, R16, R18 ;  /* 0x000000100f0f7223 */ /* 0x000fe20000000012 */
[----:B0-----:R-:W-:Y:S02]  /*04c0*/  IADD3 R4, P2, PT, R4, 0x40, RZ ;  /* 0x0000004004047810 */ /* 0x001fe40007f5e0ff */
[----:B------:R-:W-:Y:S02]  /*04d0*/  IADD3 R0, PT, PT, R0, 0x10, RZ ;  /* 0x0000001000007810 */ /* 0x000fe40007ffe0ff */
[----:B------:R-:W-:Y:S01]  /*04e0*/  IADD3.X R5, PT, PT, RZ, R5, RZ, P2, !PT ;  /* 0x00000005ff057210 */ /* 0x000fe200017fe4ff */
[----:B--2---:R-:W-:-:S04]  /*04f0*/  FFMA R11, R12, R11, R15 ;  /* 0x0000000b0c0b7223 */ /* 0x004fc8000000000f */
[----:B------:R-:W-:-:S04]  /*0500*/  FFMA R11, R24, R25, R11 ;  /* 0x00000019180b7223 */ /* 0x000fc8000000000b */
[----:B------:R-:W-:-:S04]  /*0510*/  FFMA R11, R14, R13, R11 ;  /* 0x0000000d0e0b7223 */ /* 0x000fc8000000000b */
[----:B------:R-:W-:Y:S01]  /*0520*/  FFMA R11, R26, R27, R11 ;  /* 0x0000001b1a0b7223 */ /* 0x000fe2000000000b */
[----:B------:R-:W-:Y:S06]  /*0530*/  @P1 BRA `(.L_x_2) ;  /* 0xfffffffc001c1947 */ /* 0x000fec000383ffff */
.L_x_1:
[----:B------:R-:W-:Y:S05]  /*0540*/  @!P0 BRA `(.L_x_0) ;  /* 0x00000004002c8947 */ /* 0x000fea0003800000 */
[----:B------:R-:W-:Y:S02]  /*0550*/  ISETP.GE.U32.AND P0, PT, R23, 0x8, PT ;  /* 0x000000081700780c */ /* 0x000fe40003f06070 */
[----:B------:R-:W-:-:S04]  /*0560*/  LOP3.LUT R21, R2, 0x7, RZ, 0xc0, !PT ;  /* 0x0000000702157812 */ /* 0x000fc800078ec0ff */
[----:B------:R-:W-:-:S07]  /*0570*/  ISETP.NE.AND P1, PT, R21, RZ, PT ;  /* 0x000000ff1500720c */ /* 0x000fce0003f25270 */
[----:B------:R-:W-:Y:S06]  /*0580*/  @!P0 BRA `(.L_x_3) ;  /* 0x0000000000788947 */ /* 0x000fec0003800000 */
[----:B------:R-:W0:Y:S01]  /*0590*/  LDC.64 R6, c[0x0][0x380] ;  /* 0x0000e000ff067b82 */ /* 0x000e220000000a00 */
[----:B------:R-:W-:-:S07]  /*05a0*/  IADD3 R13, PT, PT, R8, R9, RZ ;  /* 0x00000009080d7210 */ /* 0x000fce0007ffe0ff */
[----:B------:R-:W1:Y:S01]  /*05b0*/  LDC.64 R4, c[0x0][0x388] ;  /* 0x0000e200ff047b82 */ /* 0x000e620000000a00 */
[----:B0-----:R-:W-:-:S05]  /*05c0*/  IMAD.WIDE R6, R13, 0x4, R6 ;  /* 0x000000040d067825 */ /* 0x001fca00078e0206 */
[----:B------:R-:W2:Y:S01]  /*05d0*/  LDG.E R16, desc[UR12][R6.64] ;  /* 0x0000000c06107981 */ /* 0x000ea2000c1e1900 */
[----:B-1----:R-:W-:-:S03]  /*05e0*/  IMAD.WIDE.U32 R4, R9, 0x4, R4 ;  /* 0x0000000409047825 */ /* 0x002fc600078e0004 */
[----:B------:R-:W3:Y:S04]  /*05f0*/  LDG.E R19, desc[UR12][R6.64+0x4] ;  /* 0x0000040c06137981 */ /* 0x000ee8000c1e1900 */
[----:B------:R-:W2:Y:S04]  /*0600*/  LDG.E R18, desc[UR12][R4.64] ;  /* 0x0000000c04127981 */ /* 0x000ea8000c1e1900 */
[----:B------:R-:W3:Y:S04]  /*0610*/  LDG.E R20, desc[UR12][R4.64+0x4] ;  /* 0x0000040c04147981 */ /* 0x000ee8000c1e1900 */
[----:B------:R-:W4:Y:S04]  /*0620*/  LDG.E R23, desc[UR12][R6.64+0x8] ;  /* 0x0000080c06177981 */ /* 0x000f28000c1e1900 */
        /* <DEDUP_REMOVED lines=11> */
[----:B------:R-:W-:Y:S01]  /*06e0*/  IADD3 R9, PT, PT, R9, 0x8, RZ ;  /* 0x0000000809097810 */ /* 0x000fe20007ffe0ff */
[----:B--2---:R-:W-:-:S04]  /*06f0*/  FFMA R16, R16, R18, R11 ;  /* 0x0000001210107223 */ /* 0x004fc8000000000b */
[----:B---3--:R-:W-:-:S04]  /*0700*/  FFMA R16, R19, R20, R16 ;  /* 0x0000001413107223 */ /* 0x008fc80000000010 */
[----:B----4-:R-:W-:-:S04]  /*0710*/  FFMA R16, R23, R22, R16 ;  /* 0x0000001617107223 */ /* 0x010fc80000000010 */
[----:B-----5:R-:W-:-:S04]  /*0720*/  FFMA R25, R25, R24, R16 ;  /* 0x0000001819197223 */ /* 0x020fc80000000010 */
[----:B------:R-:W-:-:S04]  /*0730*/  FFMA R17, R14, R17, R25 ;  /* 0x000000110e117223 */ /* 0x000fc80000000019 */
[----:B------:R-:W-:-:S04]  /*0740*/  FFMA R15, R10, R15, R17 ;  /* 0x0000000f0a0f7223 */ /* 0x000fc80000000011 */
[----:B------:R-:W-:-:S04]  /*0750*/  FFMA R13, R0, R13, R15 ;  /* 0x0000000d000d7223 */ /* 0x000fc8000000000f */
[----:B------:R-:W-:-:S07]  /*0760*/  FFMA R11, R12, R26, R13 ;  /* 0x0000001a0c0b7223 */ /* 0x000fce000000000d */
.L_x_3:
        /* <DEDUP_REMOVED lines=17> */
[----:B------:R-:W5:Y:S01]  /*0880*/  LDG.E R16, desc[UR12][R6.64+0xc] ;  /* 0x00000c0c06107981 */ /* 0x000f62000c1e1900 */
[----:B------:R-:W-:Y:S01]  /*0890*/  IADD3 R9, PT, PT, R9, 0x4, RZ ;  /* 0x0000000409097810 */ /* 0x000fe20007ffe0ff */
[----:B--2---:R-:W-:-:S04]  /*08a0*/  FFMA R0, R0, R10, R11 ;  /* 0x0000000a00007223 */ /* 0x004fc8000000000b */
[----:B---3--:R-:W-:-:S04]  /*08b0*/  FFMA R0, R13, R12, R0 ;  /* 0x0000000c0d007223 */ /* 0x008fc80000000000 */
[----:B----4-:R-:W-:-:S04]  /*08c0*/  FFMA R0, R15, R14, R0 ;  /* 0x0000000e0f007223 */ /* 0x010fc80000000000 */
[----:B-----5:R-:W-:-:S07]  /*08d0*/  FFMA R11, R17, R16, R0 ;  /* 0x00000010110b7223 */ /* 0x020fce0000000000 */
.L_x_4:
[----:B------:R-:W-:Y:S05]  /*08e0*/  @!P1 BRA `(.L_x_0) ;  /* 0x0000000000449947 */ /* 0x000fea0003800000 */
[----:B------:R-:W0:Y:S01]  /*08f0*/  LDC.64 R6, c[0x0][0x388] ;  /* 0x0000e200ff067b82 */ /* 0x000e220000000a00 */
[----:B------:R-:W-:Y:S02]  /*0900*/  IADD3 R13, PT, PT, R8, R9, RZ ;  /* 0x00000009080d7210 */ /* 0x000fe40007ffe0ff */
[----:B------:R-:W-:-:S05]  /*0910*/  IADD3 R2, PT, PT, -R2, RZ, RZ ;  /* 0x000000ff02027210 */ /* 0x000fca0007ffe1ff */
[----:B------:R-:W1:Y:S01]  /*0920*/  LDC.64 R4, c[0x0][0x380] ;  /* 0x0000e000ff047b82 */ /* 0x000e620000000a00 */
[----:B0-----:R-:W-:-:S03]  /*0930*/  IMAD.WIDE.U32 R6, R9, 0x4, R6 ;  /* 0x0000000409067825 */ /* 0x001fc600078e0006 */
[----:B------:R-:W-:Y:S02]  /*0940*/  MOV R8, R6 ;  /* 0x0000000600087202 */ /* 0x000fe40000000f00 */
[----:B------:R-:W-:-:S07]  /*0950*/  MOV R9, R7 ;  /* 0x0000000700097202 */ /* 0x000fce0000000f00 */
.L_x_5:
[----:B-1----:R-:W-:Y:S01]  /*0960*/  IMAD.WIDE R6, R13, 0x4, R4 ;  /* 0x000000040d067825 */ /* 0x002fe200078e0204 */
[----:B------:R0:W2:Y:S05]  /*0970*/  LDG.E R0, desc[UR12][R8.64] ;  /* 0x0000000c08007981 */ /* 0x0000aa000c1e1900 */
[----:B------:R-:W2:Y:S01]  /*0980*/  LDG.E R6, desc[UR12][R6.64] ;  /* 0x0000000c06067981 */ /* 0x000ea2000c1e1900 */
[----:B------:R-:W-:-:S04]  /*0990*/  IADD3 R2, PT, PT, R2, 0x1, RZ ;  /* 0x0000000102027810 */ /* 0x000fc80007ffe0ff */
[----:B------:R-:W-:Y:S02]  /*09a0*/  ISETP.NE.AND P0, PT, R2, RZ, PT ;  /* 0x000000ff0200720c */ /* 0x000fe40003f05270 */
[----:B0-----:R-:W-:Y:S02]  /*09b0*/  IADD3 R8, P1, PT, R8, 0x4, RZ ;  /* 0x0000000408087810 */ /* 0x001fe40007f3e0ff */
[----:B------:R-:W-:Y:S02]  /*09c0*/  IADD3 R13, PT, PT, R13, 0x1, RZ ;  /* 0x000000010d0d7810 */ /* 0x000fe40007ffe0ff */
[----:B------:R-:W-:Y:S01]  /*09d0*/  IADD3.X R9, PT, PT, RZ, R9, RZ, P1, !PT ;  /* 0x00000009ff097210 */ /* 0x000fe20000ffe4ff */
[----:B--2---:R-:W-:-:S06]  /*09e0*/  FFMA R11, R6, R0, R11 ;  /* 0x00000000060b7223 */ /* 0x004fcc000000000b */
[----:B------:R-:W-:Y:S05]  /*09f0*/  @P0 BRA `(.L_x_5) ;  /* 0xfffffffc00d80947 */ /* 0x000fea000383ffff */
.L_x_0:
[----:B------:R-:W0:Y:S02]  /*0a00*/  LDC.64 R4, c[0x0][0x390] ;  /* 0x0000e400ff047b82 */ /* 0x000e240000000a00 */
[----:B0-----:R-:W-:-:S05]  /*0a10*/  IMAD.WIDE R2, R3, 0x4, R4 ;  /* 0x0000000403027825 */ /* 0x001fca00078e0204 */
[----:B------:R-:W-:Y:S01]  /*0a20*/  STG.E desc[UR12][R2.64], R11 ;  /* 0x0000000b02007986 */ /* 0x000fe2000c10190c */
[----:B------:R-:W-:Y:S05]  /*0a30*/  EXIT ;  /* 0x000000000000794d */ /* 0x000fea0003800000 */
.L_x_6:
[----:B------:R-:W-:-:S00]  /*0a40*/  BRA `(.L_x_6) ;  /* 0xfffffffc00fc7947 */ /* 0x000fc0000383ffff */
[----:B------:R-:W-:-:S00]  /*0a50*/  NOP ;  /* 0x0000000000007918 */ /* 0x000fc00000000000 */
        /* <DEDUP_REMOVED lines=10> */
.L_x_7:


//--------------------- .nv.shared.reserved.0     --------------------------
	.section	.nv.shared.reserved.0,"aw",@nobits
	.weak		__nv_reservedSMEM_offset_0_alias
	.size		__nv_reservedSMEM_offset_0_alias, 0, 64
	.other		__nv_reservedSMEM_offset_0_alias,@"STO_CUDA_RESERVED_SHARED STV_DEFAULT"
__nv_reservedSMEM_offset_0_alias:
	.zero		0
	.zero		64


//--------------------- .nv.constant0._Z11matrixmul_1PfS_S_ii --------------------------
	.section	.nv.constant0._Z11matrixmul_1PfS_S_ii,"a",@progbits
	.sectionflags	@""
	.align	4
.nv.constant0._Z11matrixmul_1PfS_S_ii:
	.zero		928


//--------------------- SYMBOLS --------------------------

	.type		.nv.reservedSmem.offset0,@object
	.size		.nv.reservedSmem.offset0,0x4
